	.headerflags	@"EF_CUDA_TEXMODE_UNIFIED EF_CUDA_64BIT_ADDRESS EF_CUDA_ACCELERATORS EF_CUDA_SM90 EF_CUDA_VIRTUAL_SM(EF_CUDA_SM90)"
	.elftype	@"ET_EXEC"


//--------------------- .nv.info                  --------------------------
	.section	.nv.info,"",@"SHT_CUDA_INFO"
	.align	4


	//----- nvinfo : EIATTR_REGCOUNT
	.align		4
        /*0000*/ 	.byte	0x04, 0x2f
        /*0002*/ 	.short	(.L_3 - .L_2)
	.align		4
.L_2:
        /*0004*/ 	.word	index@(triton_poi_fused_clone_8)
        /*0008*/ 	.word	0x00000020


	//----- nvinfo : EIATTR_MIN_STACK_SIZE
	.align		4
.L_3:
        /*000c*/ 	.byte	0x04, 0x12
        /*000e*/ 	.short	(.L_5 - .L_4)
	.align		4
.L_4:
        /*0010*/ 	.word	index@(triton_poi_fused_clone_8)
        /*0014*/ 	.word	0x00000020


	//----- nvinfo : EIATTR_FRAME_SIZE
	.align		4
.L_5:
        /*0018*/ 	.byte	0x04, 0x11
        /*001a*/ 	.short	(.L_7 - .L_6)
	.align		4
.L_6:
        /*001c*/ 	.word	index@(triton_poi_fused_clone_8)
        /*0020*/ 	.word	0x00000020


	//----- nvinfo : EIATTR_MIN_STACK_SIZE
	.align		4
.L_7:
        /*0024*/ 	.byte	0x04, 0x12
        /*0026*/ 	.short	(.L_9 - .L_8)
	.align		4
.L_8:
        /*0028*/ 	.word	index@(triton_poi_fused_clone_8)
        /*002c*/ 	.word	0x00000020
.L_9:


//--------------------- .nv.info.triton_poi_fused_clone_8 --------------------------
	.section	.nv.info.triton_poi_fused_clone_8,"",@"SHT_CUDA_INFO"
	.sectionflags	@""
	.align	4


	//----- nvinfo : EIATTR_CUDA_API_VERSION
	.align		4
        /*0000*/ 	.byte	0x04, 0x37
        /*0002*/ 	.short	(.L_11 - .L_10)
.L_10:
        /*0004*/ 	.word	0x0000007c


	//----- nvinfo : EIATTR_KPARAM_INFO
	.align		4
.L_11:
        /*0008*/ 	.byte	0x04, 0x17
        /*000a*/ 	.short	(.L_13 - .L_12)
.L_12:
        /*000c*/ 	.word	0x00000000
        /*0010*/ 	.short	0x0006
        /*0012*/ 	.short	0x0028
        /*0014*/ 	.byte	0x00, 0xf4, 0x21, 0x00


	//----- nvinfo : EIATTR_KPARAM_INFO
	.align		4
.L_13:
        /*0018*/ 	.byte	0x04, 0x17
        /*001a*/ 	.short	(.L_15 - .L_14)
.L_14:
        /*001c*/ 	.word	0x00000000
        /*0020*/ 	.short	0x0005
        /*0022*/ 	.short	0x0024
        /*0024*/ 	.byte	0x00, 0xf0, 0x11, 0x00


	//----- nvinfo : EIATTR_KPARAM_INFO
	.align		4
.L_15:
        /*0028*/ 	.byte	0x04, 0x17
        /*002a*/ 	.short	(.L_17 - .L_16)
.L_16:
        /*002c*/ 	.word	0x00000000
        /*0030*/ 	.short	0x0004
        /*0032*/ 	.short	0x0020
        /*0034*/ 	.byte	0x00, 0xf0, 0x11, 0x00


	//----- nvinfo : EIATTR_KPARAM_INFO
	.align		4
.L_17:
        /*0038*/ 	.byte	0x04, 0x17
        /*003a*/ 	.short	(.L_19 - .L_18)
.L_18:
        /*003c*/ 	.word	0x00000000
        /*0040*/ 	.short	0x0003
        /*0042*/ 	.short	0x0018
        /*0044*/ 	.byte	0x00, 0xf4, 0x21, 0x00


	//----- nvinfo : EIATTR_KPARAM_INFO
	.align		4
.L_19:
        /*0048*/ 	.byte	0x04, 0x17
        /*004a*/ 	.short	(.L_21 - .L_20)
.L_20:
        /*004c*/ 	.word	0x00000000
        /*0050*/ 	.short	0x0002
        /*0052*/ 	.short	0x0010
        /*0054*/ 	.byte	0x00, 0xf4, 0x21, 0x00


	//----- nvinfo : EIATTR_KPARAM_INFO
	.align		4
.L_21:
        /*0058*/ 	.byte	0x04, 0x17
        /*005a*/ 	.short	(.L_23 - .L_22)
.L_22:
        /*005c*/ 	.word	0x00000000
        /*0060*/ 	.short	0x0001
        /*0062*/ 	.short	0x0008
        /*0064*/ 	.byte	0x00, 0xf4, 0x21, 0x00


	//----- nvinfo : EIATTR_KPARAM_INFO
	.align		4
.L_23:
        /*0068*/ 	.byte	0x04, 0x17
        /*006a*/ 	.short	(.L_25 - .L_24)
.L_24:
        /*006c*/ 	.word	0x00000000
        /*0070*/ 	.short	0x0000
        /*0072*/ 	.short	0x0000
        /*0074*/ 	.byte	0x00, 0xf4, 0x21, 0x00


	//----- nvinfo : EIATTR_SPARSE_MMA_MASK
	.align		4
.L_25:
        /*0078*/ 	.byte	0x03, 0x50
        /*007a*/ 	.short	0x0000


	//----- nvinfo : EIATTR_MAXREG_COUNT
	.align		4
        /*007c*/ 	.byte	0x03, 0x1b
        /*007e*/ 	.short	0x00ff


	//----- nvinfo : EIATTR_EXIT_INSTR_OFFSETS
	.align		4
        /*0080*/ 	.byte	0x04, 0x1c
        /*0082*/ 	.short	(.L_27 - .L_26)


	//   ....[0]....
.L_26:
        /*0084*/ 	.word	0x00002040


	//   ....[1]....
        /*0088*/ 	.word	0x00002060


	//----- nvinfo : EIATTR_REQNTID
	.align		4
.L_27:
        /*008c*/ 	.byte	0x04, 0x10
        /*008e*/ 	.short	(.L_29 - .L_28)
.L_28:
        /*0090*/ 	.word	0x00000080
        /*0094*/ 	.word	0x00000001
        /*0098*/ 	.word	0x00000001


	//----- nvinfo : EIATTR_CRS_STACK_SIZE
	.align		4
.L_29:
        /*009c*/ 	.byte	0x04, 0x1e
        /*009e*/ 	.short	(.L_31 - .L_30)
.L_30:
        /*00a0*/ 	.word	0x00000000


	//----- nvinfo : EIATTR_CBANK_PARAM_SIZE
	.align		4
.L_31:
        /*00a4*/ 	.byte	0x03, 0x19
        /*00a6*/ 	.short	0x0030


	//----- nvinfo : EIATTR_PARAM_CBANK
	.align		4
        /*00a8*/ 	.byte	0x04, 0x0a
        /*00aa*/ 	.short	(.L_33 - .L_32)
	.align		4
.L_32:
        /*00ac*/ 	.word	index@(.nv.constant0.triton_poi_fused_clone_8)
        /*00b0*/ 	.short	0x0210
        /*00b2*/ 	.short	0x0030


	//----- nvinfo : EIATTR_SW_WAR
	.align		4
.L_33:
        /*00b4*/ 	.byte	0x04, 0x36
        /*00b6*/ 	.short	(.L_35 - .L_34)
.L_34:
        /*00b8*/ 	.word	0x00000008
.L_35:


//--------------------- .nv.callgraph             --------------------------
	.section	.nv.callgraph,"",@"SHT_CUDA_CALLGRAPH"
	.align	4
	.sectionentsize	8
	.align		4
        /*0000*/ 	.word	0x00000000
	.align		4
        /*0004*/ 	.word	0xffffffff
	.align		4
        /*0008*/ 	.word	0x00000000
	.align		4
        /*000c*/ 	.word	0xfffffffe
	.align		4
        /*0010*/ 	.word	0x00000000
	.align		4
        /*0014*/ 	.word	0xfffffffd
	.align		4
        /*0018*/ 	.word	0x00000000
	.align		4
        /*001c*/ 	.word	0xfffffffc


//--------------------- .nv.constant4             --------------------------
	.section	.nv.constant4,"a",@progbits
	.align	8
	.align		8
.nv.constant4:
        /*0000*/ 	.dword	_$_str
	.align		8
        /*0008*/ 	.dword	__cudart_i2opi_f


//--------------------- .text.triton_poi_fused_clone_8 --------------------------
	.section	.text.triton_poi_fused_clone_8,"ax",@progbits
	.align	128
        .global         triton_poi_fused_clone_8
        .type           triton_poi_fused_clone_8,@function
        .size           triton_poi_fused_clone_8,(.L_x_13 - triton_poi_fused_clone_8)
        .other          triton_poi_fused_clone_8,@"STO_CUDA_ENTRY STV_DEFAULT"
triton_poi_fused_clone_8:
.text.triton_poi_fused_clone_8:
[----:B------:R-:W0:Y:S01]  /*0000*/  LDC R1, c[0x0][0x28] ;  /* 0x00000a00ff017b82 */ /* 0x000e220000000800 */
[----:B------:R-:W1:Y:S01]  /*0010*/  S2R R0, SR_TID.X ;  /* 0x0000000000007919 */ /* 0x000e620000002100 */
[----:B------:R-:W-:Y:S01]  /*0020*/  ULDC UR4, c[0x0][0x234] ;  /* 0x00008d0000047ab9 */ /* 0x000fe20000000800 */
[----:B------:R-:W-:-:S05]  /*0030*/  ULDC UR5, c[0x0][0x230] ;  /* 0x00008c0000057ab9 */ /* 0x000fca0000000800 */
[----:B------:R-:W2:Y:S01]  /*0040*/  LDC.64 R22, c[0x0][0x210] ;  /* 0x00008400ff167b82 */ /* 0x000ea20000000a00 */
[----:B------:R-:W3:Y:S01]  /*0050*/  S2R R3, SR_CTAID.X ;  /* 0x0000000000037919 */ /* 0x000ee20000002500 */
[----:B0-----:R-:W-:-:S06]  /*0060*/  VIADD R1, R1, 0xffffffe0 ;  /* 0xffffffe001017836 */ /* 0x001fcc0000000000 */
[----:B------:R-:W0:Y:S01]  /*0070*/  LDC.64 R18, c[0x0][0x218] ;  /* 0x00008600ff127b82 */ /* 0x000e220000000a00 */
[----:B-1----:R-:W-:Y:S01]  /*0080*/  IMAD.SHL.U32 R0, R0, 0x4, RZ ;  /* 0x0000000400007824 */ /* 0x002fe200078e00ff */
[----:B---3--:R-:W-:-:S04]  /*0090*/  SHF.R.S32.HI R5, RZ, 0x16, R3 ;  /* 0x00000016ff057819 */ /* 0x008fc80000011403 */
[----:B------:R-:W-:Y:S02]  /*00a0*/  LOP3.LUT R0, R0, 0x1fc, RZ, 0xc0, !PT ;  /* 0x000001fc00007812 */ /* 0x000fe400078ec0ff */
[----:B------:R-:W-:-:S03]  /*00b0*/  SGXT R5, R5, 0x1 ;  /* 0x000000010505781a */ /* 0x000fc60000000200 */
[----:B------:R-:W-:-:S04]  /*00c0*/  IMAD R4, R3, 0x200, R0 ;  /* 0x0000020003047824 */ /* 0x000fc800078e0200 */
[C---:B------:R-:W-:Y:S01]  /*00d0*/  VIADD R2, R4.reuse, 0x1 ;  /* 0x0000000104027836 */ /* 0x040fe20000000000 */
[----:B------:R-:W-:Y:S01]  /*00e0*/  IADD3 R0, R4, 0x2, RZ ;  /* 0x0000000204007810 */ /* 0x000fe20007ffe0ff */
[C---:B------:R-:W-:Y:S01]  /*00f0*/  VIADD R6, R4.reuse, 0x3 ;  /* 0x0000000304067836 */ /* 0x040fe20000000000 */
[----:B------:R-:W-:Y:S02]  /*0100*/  ISETP.GE.AND P1, PT, R4, UR4, PT ;  /* 0x0000000404007c0c */ /* 0x000fe4000bf26270 */
[C---:B------:R-:W-:Y:S02]  /*0110*/  LEA.HI R3, R5.reuse, R2, RZ, 0x7 ;  /* 0x0000000205037211 */ /* 0x040fe400078f38ff */
[----:B------:R-:W-:Y:S02]  /*0120*/  LEA.HI R7, R5, R0, RZ, 0x7 ;  /* 0x0000000005077211 */ /* 0x000fe400078f38ff */
[----:B------:R-:W-:Y:S02]  /*0130*/  LOP3.LUT R3, R3, 0xff80, RZ, 0xc0, !PT ;  /* 0x0000ff8003037812 */ /* 0x000fe400078ec0ff */
[----:B------:R-:W-:-:S02]  /*0140*/  LOP3.LUT R7, R7, 0xff80, RZ, 0xc0, !PT ;  /* 0x0000ff8007077812 */ /* 0x000fc400078ec0ff */
[C---:B------:R-:W-:Y:S01]  /*0150*/  LEA.HI R8, R5.reuse, R6, RZ, 0x7 ;  /* 0x0000000605087211 */ /* 0x040fe200078f38ff */
[----:B------:R-:W-:Y:S02]  /*0160*/  IMAD.IADD R2, R2, 0x1, -R3 ;  /* 0x0000000102027824 */ /* 0x000fe400078e0a03 */
[----:B------:R-:W-:Y:S01]  /*0170*/  IMAD.IADD R3, R0, 0x1, -R7 ;  /* 0x0000000100037824 */ /* 0x000fe200078e0a07 */
[----:B------:R-:W-:Y:S02]  /*0180*/  LOP3.LUT R9, R8, 0xff80, RZ, 0xc0, !PT ;  /* 0x0000ff8008097812 */ /* 0x000fe400078ec0ff */
[----:B------:R-:W-:Y:S02]  /*0190*/  LEA.HI R0, R5, R4, RZ, 0x7 ;  /* 0x0000000405007211 */ /* 0x000fe400078f38ff */
[----:B------:R-:W-:Y:S02]  /*01a0*/  PRMT R8, R2, 0x8880, RZ ;  /* 0x0000888002087816 */ /* 0x000fe400000000ff */
[----:B------:R-:W-:-:S02]  /*01b0*/  IADD3 R6, R6, -R9, RZ ;  /* 0x8000000906067210 */ /* 0x000fc40007ffe0ff */
[C---:B------:R-:W-:Y:S01]  /*01c0*/  LOP3.LUT R7, R0.reuse, 0xffffff80, RZ, 0xc0, !PT ;  /* 0xffffff8000077812 */ /* 0x040fe200078ec0ff */
[----:B------:R-:W-:Y:S01]  /*01d0*/  IMAD.SHL.U32 R0, R0, 0x4, RZ ;  /* 0x0000000400007824 */ /* 0x000fe200078e00ff */
[----:B------:R-:W-:Y:S02]  /*01e0*/  PRMT R9, R3, 0x8880, RZ ;  /* 0x0000888003097816 */ /* 0x000fe400000000ff */
[----:B------:R-:W-:Y:S01]  /*01f0*/  PRMT R8, R8, 0x7710, RZ ;  /* 0x0000771008087816 */ /* 0x000fe200000000ff */
[----:B------:R-:W-:Y:S01]  /*0200*/  IMAD.IADD R24, R4, 0x1, -R7 ;  /* 0x0000000104187824 */ /* 0x000fe200078e0a07 */
[----:B------:R-:W-:Y:S02]  /*0210*/  PRMT R9, R9, 0x7710, RZ ;  /* 0x0000771009097816 */ /* 0x000fe400000000ff */
[----:B------:R-:W-:Y:S02]  /*0220*/  SHF.R.U32.HI R8, RZ, 0x9, R8 ;  /* 0x00000009ff087819 */ /* 0x000fe40000011608 */
[----:B------:R-:W-:-:S02]  /*0230*/  PRMT R10, R6, 0x8880, RZ ;  /* 0x00008880060a7816 */ /* 0x000fc400000000ff */
[----:B------:R-:W-:Y:S02]  /*0240*/  SHF.R.U32.HI R7, RZ, 0x9, R9 ;  /* 0x00000009ff077819 */ /* 0x000fe40000011609 */
[----:B------:R-:W-:Y:S02]  /*0250*/  PRMT R11, R24, 0x8880, RZ ;  /* 0x00008880180b7816 */ /* 0x000fe400000000ff */
[----:B------:R-:W-:Y:S02]  /*0260*/  LOP3.LUT R9, R8, 0x3f, RZ, 0xc0, !PT ;  /* 0x0000003f08097812 */ /* 0x000fe400078ec0ff */
[----:B------:R-:W-:Y:S02]  /*0270*/  PRMT R10, R10, 0x7710, RZ ;  /* 0x000077100a0a7816 */ /* 0x000fe400000000ff */
[----:B------:R-:W-:Y:S01]  /*0280*/  LOP3.LUT R8, R7, 0x3f, RZ, 0xc0, !PT ;  /* 0x0000003f07087812 */ /* 0x000fe200078ec0ff */
[----:B------:R-:W-:Y:S01]  /*0290*/  IMAD.IADD R9, R2, 0x1, R9 ;  /* 0x0000000102097824 */ /* 0x000fe200078e0209 */
[----:B------:R-:W-:-:S02]  /*02a0*/  PRMT R7, R11, 0x7710, RZ ;  /* 0x000077100b077816 */ /* 0x000fc400000000ff */
[----:B------:R-:W-:Y:S01]  /*02b0*/  SHF.R.U32.HI R10, RZ, 0x9, R10 ;  /* 0x00000009ff0a7819 */ /* 0x000fe2000001160a */
[----:B------:R-:W-:Y:S01]  /*02c0*/  IMAD.IADD R8, R3, 0x1, R8 ;  /* 0x0000000103087824 */ /* 0x000fe200078e0208 */
[----:B------:R-:W-:Y:S02]  /*02d0*/  SHF.R.U32.HI R7, RZ, 0x9, R7 ;  /* 0x00000009ff077819 */ /* 0x000fe40000011607 */
[----:B------:R-:W-:Y:S02]  /*02e0*/  LOP3.LUT R11, R10, 0x3f, RZ, 0xc0, !PT ;  /* 0x0000003f0a0b7812 */ /* 0x000fe400078ec0ff */
[----:B------:R-:W-:Y:S02]  /*02f0*/  LOP3.LUT R9, R9, 0xc0, RZ, 0xc0, !PT ;  /* 0x000000c009097812 */ /* 0x000fe400078ec0ff */
[----:B------:R-:W-:Y:S02]  /*0300*/  LOP3.LUT R7, R7, 0x3f, RZ, 0xc0, !PT ;  /* 0x0000003f07077812 */ /* 0x000fe400078ec0ff */
[----:B------:R-:W-:Y:S01]  /*0310*/  IADD3 R11, R6, R11, RZ ;  /* 0x0000000b060b7210 */ /* 0x000fe20007ffe0ff */
[----:B------:R-:W-:Y:S01]  /*0320*/  IMAD.MOV R9, RZ, RZ, -R9 ;  /* 0x000000ffff097224 */ /* 0x000fe200078e0a09 */
[----:B------:R-:W-:Y:S01]  /*0330*/  LOP3.LUT R8, R8, 0xc0, RZ, 0xc0, !PT ;  /* 0x000000c008087812 */ /* 0x000fe200078ec0ff */
[----:B------:R-:W-:Y:S01]  /*0340*/  IMAD.IADD R7, R24, 0x1, R7 ;  /* 0x0000000118077824 */ /* 0x000fe200078e0207 */
[----:B------:R-:W-:-:S02]  /*0350*/  LOP3.LUT R11, R11, 0xc0, RZ, 0xc0, !PT ;  /* 0x000000c00b0b7812 */ /* 0x000fc400078ec0ff */
[----:B------:R-:W-:Y:S01]  /*0360*/  PRMT R9, R9, 0x7710, RZ ;  /* 0x0000771009097816 */ /* 0x000fe200000000ff */
[----:B------:R-:W-:Y:S01]  /*0370*/  IMAD.MOV R8, RZ, RZ, -R8 ;  /* 0x000000ffff087224 */ /* 0x000fe200078e0a08 */
[----:B------:R-:W-:Y:S02]  /*0380*/  LOP3.LUT R7, R7, 0xc0, RZ, 0xc0, !PT ;  /* 0x000000c007077812 */ /* 0x000fe400078ec0ff */
[----:B------:R-:W-:Y:S02]  /*0390*/  IADD3 R11, RZ, -R11, RZ ;  /* 0x8000000bff0b7210 */ /* 0x000fe40007ffe0ff */
[----:B------:R-:W-:Y:S01]  /*03a0*/  PRMT R10, R8, 0x7710, RZ ;  /* 0x00007710080a7816 */ /* 0x000fe200000000ff */
[----:B------:R-:W-:Y:S01]  /*03b0*/  IMAD.IADD R8, R2, 0x1, R9 ;  /* 0x0000000102087824 */ /* 0x000fe200078e0209 */
[----:B------:R-:W-:Y:S01]  /*03c0*/  PRMT R11, R11, 0x7710, RZ ;  /* 0x000077100b0b7816 */ /* 0x000fe200000000ff */
[----:B------:R-:W-:Y:S01]  /*03d0*/  IMAD.MOV R2, RZ, RZ, -R7 ;  /* 0x000000ffff027224 */ /* 0x000fe200078e0a07 */
[----:B------:R-:W-:Y:S01]  /*03e0*/  LEA.HI R5, R5, R4, RZ, 0xa ;  /* 0x0000000405057211 */ /* 0x000fe200078f50ff */
[----:B------:R-:W-:Y:S01]  /*03f0*/  IMAD.IADD R9, R3, 0x1, R10 ;  /* 0x0000000103097824 */ /* 0x000fe200078e020a */
[----:B------:R-:W-:-:S02]  /*0400*/  IADD3 R7, R6, R11, RZ ;  /* 0x0000000b06077210 */ /* 0x000fc40007ffe0ff */
[----:B------:R-:W-:Y:S02]  /*0410*/  PRMT R11, R2, 0x7710, RZ ;  /* 0x00007710020b7816 */ /* 0x000fe400000000ff */
[----:B------:R-:W1:Y:S01]  /*0420*/  LDC.64 R2, c[0x0][0x220] ;  /* 0x00008800ff027b82 */ /* 0x000e620000000a00 */
[----:B------:R-:W-:Y:S02]  /*0430*/  LOP3.LUT R8, R8, 0xffff, RZ, 0xc0, !PT ;  /* 0x0000ffff08087812 */ /* 0x000fe400078ec0ff */
[----:B------:R-:W-:Y:S01]  /*0440*/  IMAD.IADD R6, R24, 0x1, R11 ;  /* 0x0000000118067824 */ /* 0x000fe200078e020b */
[----:B------:R-:W-:Y:S02]  /*0450*/  LOP3.LUT R9, R9, 0xffff, RZ, 0xc0, !PT ;  /* 0x0000ffff09097812 */ /* 0x000fe400078ec0ff */
[----:B------:R-:W-:Y:S02]  /*0460*/  LOP3.LUT R7, R7, 0xffff, RZ, 0xc0, !PT ;  /* 0x0000ffff07077812 */ /* 0x000fe400078ec0ff */
[----:B------:R-:W-:-:S02]  /*0470*/  LOP3.LUT R6, R6, 0xffff, RZ, 0xc0, !PT ;  /* 0x0000ffff06067812 */ /* 0x000fc400078ec0ff */
[----:B------:R-:W-:Y:S02]  /*0480*/  SHF.R.S32.HI R5, RZ, 0xa, R5 ;  /* 0x0000000aff057819 */ /* 0x000fe40000011405 */
[----:B------:R-:W-:Y:S02]  /*0490*/  PRMT R6, R6, 0x8880, RZ ;  /* 0x0000888006067816 */ /* 0x000fe400000000ff */
[----:B------:R-:W-:Y:S02]  /*04a0*/  PRMT R8, R8, 0x8880, RZ ;  /* 0x0000888008087816 */ /* 0x000fe400000000ff */
[----:B------:R-:W-:Y:S01]  /*04b0*/  PRMT R10, R9, 0x8880, RZ ;  /* 0x00008880090a7816 */ /* 0x000fe200000000ff */
[--C-:B------:R-:W-:Y:S01]  /*04c0*/  IMAD R15, R6, UR5, R5.reuse ;  /* 0x00000005060f7c24 */ /* 0x100fe2000f8e0205 */
[----:B------:R-:W-:Y:S01]  /*04d0*/  PRMT R12, R7, 0x8880, RZ ;  /* 0x00008880070c7816 */ /* 0x000fe200000000ff */
[--C-:B------:R-:W-:Y:S01]  /*04e0*/  IMAD R9, R8, UR5, R5.reuse ;  /* 0x0000000508097c24 */ /* 0x100fe2000f8e0205 */
[----:B------:R-:W-:Y:S01]  /*04f0*/  LOP3.LUT R7, R0, 0xfffffe00, RZ, 0xc0, !PT ;  /* 0xfffffe0000077812 */ /* 0x000fe200078ec0ff */
[----:B------:R-:W-:-:S02]  /*0500*/  IMAD R11, R10, UR5, R5 ;  /* 0x000000050a0b7c24 */ /* 0x000fc4000f8e0205 */
[----:B------:R-:W-:Y:S01]  /*0510*/  IMAD R13, R12, UR5, R5 ;  /* 0x000000050c0d7c24 */ /* 0x000fe2000f8e0205 */
[----:B------:R-:W-:Y:S01]  /*0520*/  HFMA2.MMA R5, -RZ, RZ, 0, 0 ;  /* 0x00000000ff057435 */ /* 0x000fe200000001ff */
[----:B-1----:R-:W-:Y:S01]  /*0530*/  IMAD.WIDE R14, R15, 0x4, R2 ;  /* 0x000000040f0e7825 */ /* 0x002fe200078e0202 */
[----:B------:R-:W-:Y:S01]  /*0540*/  ULDC.64 UR4, c[0x0][0x208] ;  /* 0x0000820000047ab9 */ /* 0x000fe20000000a00 */
[----:B------:R-:W-:Y:S02]  /*0550*/  MOV R0, RZ ;  /* 0x000000ff00007202 */ /* 0x000fe40000000f00 */
[----:B------:R-:W-:Y:S02]  /*0560*/  IMAD.IADD R7, R24, 0x1, R7 ;  /* 0x0000000118077824 */ /* 0x000fe400078e0207 */
[----:B------:R-:W-:-:S03]  /*0570*/  IMAD.WIDE R20, R13, 0x4, R2 ;  /* 0x000000040d147825 */ /* 0x000fc600078e0202 */
[----:B------:R-:W3:Y:S01]  /*0580*/  @!P1 LDG.E.EL R5, desc[UR4][R14.64] ;  /* 0x000000040e059981 */ /* 0x000ee2000c2e1900 */
[----:B------:R-:W-:Y:S01]  /*0590*/  VIADD R13, R4, 0xffffffc0 ;  /* 0xffffffc0040d7836 */ /* 0x000fe20000000000 */
[----:B------:R-:W-:Y:S01]  /*05a0*/  ISETP.GT.AND P0, PT, R24, 0x3f, !P1 ;  /* 0x0000003f1800780c */ /* 0x000fe20004f04270 */
[----:B------:R-:W-:Y:S01]  /*05b0*/  VIADD R29, R7, 0x100 ;  /* 0x00000100071d7836 */ /* 0x000fe20000000000 */
[----:B------:R2:W5:Y:S01]  /*05c0*/  @!P1 LDG.E.EL R0, desc[UR4][R20.64] ;  /* 0x0000000414009981 */ /* 0x000562000c2e1900 */
[----:B------:R-:W-:-:S04]  /*05d0*/  IMAD.WIDE R8, R9, 0x4, R2 ;  /* 0x0000000409087825 */ /* 0x000fc800078e0202 */
[----:B------:R-:W-:Y:S01]  /*05e0*/  IMAD.WIDE R10, R11, 0x4, R2 ;  /* 0x000000040b0a7825 */ /* 0x000fe200078e0202 */
[----:B------:R-:W-:-:S03]  /*05f0*/  CS2R R2, SRZ ;  /* 0x0000000000027805 */ /* 0x000fc6000001ff00 */
[----:B------:R-:W-:Y:S02]  /*0600*/  VIADD R27, R7, 0x80 ;  /* 0x00000080071b7836 */ /* 0x000fe40000000000 */
[----:B--2---:R-:W-:Y:S01]  /*0610*/  IMAD.WIDE R20, R13, 0x2, R22 ;  /* 0x000000020d147825 */ /* 0x004fe200078e0216 */
[----:B------:R-:W-:Y:S01]  /*0620*/  CS2R R12, SRZ ;  /* 0x00000000000c7805 */ /* 0x000fe2000001ff00 */
[----:B------:R1:W5:Y:S02]  /*0630*/  @!P1 LDG.E.EL R3, desc[UR4][R8.64] ;  /* 0x0000000408039981 */ /* 0x000364000c2e1900 */
[----:B0-----:R-:W-:Y:S01]  /*0640*/  IMAD.WIDE R28, R29, 0x2, R18 ;  /* 0x000000021d1c7825 */ /* 0x001fe200078e0212 */
[----:B------:R-:W-:Y:S01]  /*0650*/  ISETP.LT.AND P2, PT, R24, 0x40, !P1 ;  /* 0x000000401800780c */ /* 0x000fe20004f41270 */
[----:B------:R0:W5:Y:S02]  /*0660*/  @!P1 LDG.E.EL R2, desc[UR4][R10.64] ;  /* 0x000000040a029981 */ /* 0x000164000c2e1900 */
[----:B------:R-:W-:-:S02]  /*0670*/  VIADD R15, R4, 0x40 ;  /* 0x00000040040f7836 */ /* 0x000fc40000000000 */
[----:B------:R-:W5:Y:S01]  /*0680*/  @!P1 LDG.E.64 R12, desc[UR4][R28.64] ;  /* 0x000000041c0c9981 */ /* 0x000f62000c1e1b00 */
[----:B------:R-:W-:Y:S01]  /*0690*/  VIADD R17, R7, 0x180 ;  /* 0x0000018007117836 */ /* 0x000fe20000000000 */
[----:B-1----:R-:W-:Y:S01]  /*06a0*/  CS2R R8, SRZ ;  /* 0x0000000000087805 */ /* 0x002fe2000001ff00 */
[----:B------:R-:W-:Y:S01]  /*06b0*/  IMAD.WIDE R22, R15, 0x2, R22 ;  /* 0x000000020f167825 */ /* 0x000fe200078e0216 */
[----:B------:R-:W-:-:S03]  /*06c0*/  CS2R R14, SRZ ;  /* 0x00000000000e7805 */ /* 0x000fc6000001ff00 */
[--C-:B------:R-:W-:Y:S01]  /*06d0*/  IMAD.WIDE R26, R27, 0x2, R18.reuse ;  /* 0x000000021b1a7825 */ /* 0x100fe200078e0212 */
[----:B------:R-:W5:Y:S03]  /*06e0*/  @P0 LDG.E.64 R8, desc[UR4][R20.64] ;  /* 0x0000000414080981 */ /* 0x000f66000c1e1b00 */
[--C-:B------:R-:W-:Y:S01]  /*06f0*/  IMAD.WIDE R6, R7, 0x2, R18.reuse ;  /* 0x0000000207067825 */ /* 0x100fe200078e0212 */
[----:B------:R-:W5:Y:S03]  /*0700*/  @!P1 LDG.E.64 R14, desc[UR4][R26.64] ;  /* 0x000000041a0e9981 */ /* 0x000f66000c1e1b00 */
[----:B------:R-:W-:Y:S01]  /*0710*/  IMAD.WIDE R18, R17, 0x2, R18 ;  /* 0x0000000211127825 */ /* 0x000fe200078e0212 */
[----:B------:R-:W-:Y:S02]  /*0720*/  CS2R R16, SRZ ;  /* 0x0000000000107805 */ /* 0x000fe4000001ff00 */
[----:B0-----:R-:W-:-:S04]  /*0730*/  CS2R R10, SRZ ;  /* 0x00000000000a7805 */ /* 0x001fc8000001ff00 */
[----:B------:R0:W5:Y:S01]  /*0740*/  @!P1 LDG.E.64 R16, desc[UR4][R6.64] ;  /* 0x0000000406109981 */ /* 0x000162000c1e1b00 */
[----:B------:R-:W-:Y:S01]  /*0750*/  BSSY B0, `(.L_x_0) ;  /* 0x0000045000007945 */ /* 0x000fe20003800000 */
[----:B------:R-:W-:Y:S02]  /*0760*/  ISETP.GE.AND P3, PT, R24, 0x40, PT ;  /* 0x000000401800780c */ /* 0x000fe40003f66270 */
[----:B------:R1:W5:Y:S01]  /*0770*/  @!P1 LDG.E.64 R10, desc[UR4][R18.64] ;  /* 0x00000004120a9981 */ /* 0x000362000c1e1b00 */
[----:B0-----:R-:W-:-:S06]  /*0780*/  CS2R R6, SRZ ;  /* 0x0000000000067805 */ /* 0x001fcc000001ff00 */
[----:B------:R0:W5:Y:S01]  /*0790*/  @P2 LDG.E.64 R6, desc[UR4][R22.64] ;  /* 0x0000000416062981 */ /* 0x000162000c1e1b00 */
[----:B------:R-:W-:Y:S01]  /*07a0*/  ISETP.GT.AND P2, PT, R24, 0x3f, PT ;  /* 0x0000003f1800780c */ /* 0x000fe20003f44270 */
[----:B---3--:R-:W-:-:S06]  /*07b0*/  FMUL R25, R5, 0.63661974668502807617 ;  /* 0x3f22f98305197820 */ /* 0x008fcc0000400000 */
[----:B------:R-:W2:Y:S01]  /*07c0*/  F2I.FTZ.NTZ R25, R25 ;  /* 0x0000001900197305 */ /* 0x000ea20000213100 */
[----:B------:R-:W-:-:S05]  /*07d0*/  FADD.FTZ R28, |R5|, -RZ ;  /* 0x800000ff051c7221 */ /* 0x000fca0000010200 */
[----:B------:R-:W-:Y:S02]  /*07e0*/  FSETP.GE.AND P0, PT, R28, 105615, PT ;  /* 0x47ce47801c00780b */ /* 0x000fe40003f06000 */
[----:B--2---:R-:W-:-:S05]  /*07f0*/  I2FP.F32.S32 R26, R25 ;  /* 0x00000019001a7245 */ /* 0x004fca0000201400 */
[----:B------:R-:W-:-:S04]  /*0800*/  FFMA.FTZ R27, R26, -1.5707962512969970703, R5 ;  /* 0xbfc90fda1a1b7823 */ /* 0x000fc80000010005 */
[----:B------:R-:W-:-:S04]  /*0810*/  FFMA.FTZ R27, R26, -7.5497894158615963534e-08, R27 ;  /* 0xb3a221681a1b7823 */ /* 0x000fc8000001001b */
[----:B-1----:R-:W-:Y:S01]  /*0820*/  FFMA.FTZ R19, R26, -5.3903029534742383927e-15, R27 ;  /* 0xa7c234c51a137823 */ /* 0x002fe2000001001b */
[----:B0-----:R-:W-:Y:S06]  /*0830*/  @!P0 BRA `(.L_x_1) ;  /* 0x0000000000d88947 */ /* 0x001fec0003800000 */
[----:B------:R-:W-:-:S13]  /*0840*/  FSETP.NEU.AND P0, PT, R28, +INF , PT ;  /* 0x7f8000001c00780b */ /* 0x000fda0003f0d000 */
[----:B------:R-:W-:Y:S01]  /*0850*/  @!P0 FMUL.FTZ R19, RZ, R5 ;  /* 0x00000005ff138220 */ /* 0x000fe20000410000 */
[----:B------:R-:W-:Y:S01]  /*0860*/  @!P0 IMAD.MOV.U32 R25, RZ, RZ, RZ ;  /* 0x000000ffff198224 */ /* 0x000fe200078e00ff */
[----:B------:R-:W-:Y:S06]  /*0870*/  @!P0 BRA `(.L_x_1) ;  /* 0x0000000000c88947 */ /* 0x000fec0003800000 */
[----:B------:R-:W-:Y:S01]  /*0880*/  SHF.L.U32 R29, R5, 0x8, RZ ;  /* 0x00000008051d7819 */ /* 0x000fe200000006ff */
[----:B------:R-:W-:Y:S01]  /*0890*/  IMAD.MOV.U32 R24, RZ, RZ, RZ ;  /* 0x000000ffff187224 */ /* 0x000fe200078e00ff */
[----:B------:R-:W-:Y:S01]  /*08a0*/  SHF.R.U32.HI R22, RZ, 0x17, R5 ;  /* 0x00000017ff167819 */ /* 0x000fe20000011605 */
[----:B------:R-:W-:Y:S01]  /*08b0*/  IMAD.MOV.U32 R23, RZ, RZ, RZ ;  /* 0x000000ffff177224 */ /* 0x000fe200078e00ff */
[----:B------:R-:W-:Y:S01]  /*08c0*/  MOV R18, R1 ;  /* 0x0000000100127202 */ /* 0x000fe20000000f00 */
[----:B------:R-:W-:Y:S01]  /*08d0*/  IMAD.MOV.U32 R19, RZ, RZ, RZ ;  /* 0x000000ffff137224 */ /* 0x000fe200078e00ff */
[----:B------:R-:W-:Y:S01]  /*08e0*/  LOP3.LUT R29, R29, 0x80000000, RZ, 0xfc, !PT ;  /* 0x800000001d1d7812 */ /* 0x000fe200078efcff */
[----:B------:R-:W-:-:S06]  /*08f0*/  ULDC.64 UR6, c[0x4][0x8] ;  /* 0x0100020000067ab9 */ /* 0x000fcc0000000a00 */
.L_x_2:
[----:B------:R-:W-:-:S04]  /*0900*/  IADD3 R20, P0, R23, UR6, RZ ;  /* 0x0000000617147c10 */ /* 0x000fc8000ff1e0ff */
[----:B------:R-:W-:-:S05]  /*0910*/  IADD3.X R21, R19, UR7, RZ, P0, !PT ;  /* 0x0000000713157c10 */ /* 0x000fca00087fe4ff */
[----:B------:R-:W2:Y:S01]  /*0920*/  LDG.E.CONSTANT R20, desc[UR4][R20.64] ;  /* 0x0000000414147981 */ /* 0x000ea2000c1e9900 */
[----:B------:R-:W-:Y:S01]  /*0930*/  IADD3 R23, P4, R23, 0x4, RZ ;  /* 0x0000000417177810 */ /* 0x000fe20007f9e0ff */
[----:B------:R-:W-:-:S03]  /*0940*/  IMAD.MOV.U32 R25, RZ, RZ, RZ ;  /* 0x000000ffff197224 */ /* 0x000fc600078e00ff */
[----:B------:R-:W-:Y:S01]  /*0950*/  ISETP.NE.U32.AND P0, PT, R23, 0x18, PT ;  /* 0x000000181700780c */ /* 0x000fe20003f05070 */
[----:B------:R-:W-:-:S05]  /*0960*/  IMAD.X R19, RZ, RZ, R19, P4 ;  /* 0x000000ffff137224 */ /* 0x000fca00020e0613 */
[----:B------:R-:W-:Y:S01]  /*0970*/  ISETP.NE.AND.EX P0, PT, R19, RZ, PT, P0 ;  /* 0x000000ff1300720c */ /* 0x000fe20003f05300 */
[----:B--2---:R-:W-:-:S04]  /*0980*/  IMAD.WIDE.U32 R26, R29, R20, R24 ;  /* 0x000000141d1a7225 */ /* 0x004fc800078e0018 */
[----:B------:R-:W-:Y:S01]  /*0990*/  IMAD.MOV.U32 R24, RZ, RZ, R27 ;  /* 0x000000ffff187224 */ /* 0x000fe200078e001b */
[----:B------:R0:W-:Y:S02]  /*09a0*/  STL [R18], R26 ;  /* 0x0000001a12007387 */ /* 0x0001e40000100800 */
[----:B0-----:R-:W-:-:S05]  /*09b0*/  IADD3 R18, R18, 0x4, RZ ;  /* 0x0000000412127810 */ /* 0x001fca0007ffe0ff */
[----:B------:R-:W-:Y:S05]  /*09c0*/  @P0 BRA `(.L_x_2) ;  /* 0xfffffffc00cc0947 */ /* 0x000fea000383ffff */
[----:B------:R-:W-:Y:S01]  /*09d0*/  LOP3.LUT R18, R22, 0xe0, RZ, 0xc0, !PT ;  /* 0x000000e016127812 */ /* 0x000fe200078ec0ff */
[----:B------:R0:W-:Y:S01]  /*09e0*/  STL [R1+0x18], R24 ;  /* 0x0000181801007387 */ /* 0x0001e20000100800 */
[----:B------:R-:W-:-:S03]  /*09f0*/  LOP3.LUT P0, RZ, R5, 0xf800000, RZ, 0xc0, !PT ;  /* 0x0f80000005ff7812 */ /* 0x000fc6000780c0ff */
[----:B------:R-:W-:-:S05]  /*0a00*/  VIADD R18, R18, 0xffffff80 ;  /* 0xffffff8012127836 */ /* 0x000fca0000000000 */
[----:B------:R-:W-:-:S05]  /*0a10*/  SHF.R.U32.HI R18, RZ, 0x5, R18 ;  /* 0x00000005ff127819 */ /* 0x000fca0000011612 */
[----:B------:R-:W-:-:S05]  /*0a20*/  IMAD R23, R18, -0x4, R1 ;  /* 0xfffffffc12177824 */ /* 0x000fca00078e0201 */
[----:B------:R-:W2:Y:S04]  /*0a30*/  LDL R19, [R23+0x14] ;  /* 0x0000140017137983 */ /* 0x000ea80000100800 */
[----:B------:R-:W2:Y:S04]  /*0a40*/  LDL R20, [R23+0x18] ;  /* 0x0000180017147983 */ /* 0x000ea80000100800 */
[----:B------:R-:W3:Y:S01]  /*0a50*/  @P0 LDL R18, [R23+0x10] ;  /* 0x0000100017120983 */ /* 0x000ee20000100800 */
[----:B------:R-:W-:Y:S01]  /*0a60*/  UMOV UR6, 0x54442d19 ;  /* 0x54442d1900067882 */ /* 0x000fe20000000000 */
[----:B------:R-:W-:Y:S01]  /*0a70*/  UMOV UR7, 0x3bf921fb ;  /* 0x3bf921fb00077882 */ /* 0x000fe20000000000 */
[----:B--2---:R-:W-:-:S02]  /*0a80*/  SHF.L.W.U32.HI R20, R19, R22, R20 ;  /* 0x0000001613147219 */ /* 0x004fc40000010e14 */
[----:B---3--:R-:W-:Y:S02]  /*0a90*/  @P0 SHF.L.W.U32.HI R19, R18, R22, R19 ;  /* 0x0000001612130219 */ /* 0x008fe40000010e13 */
[--C-:B------:R-:W-:Y:S02]  /*0aa0*/  SHF.R.U32.HI R25, RZ, 0x1e, R20.reuse ;  /* 0x0000001eff197819 */ /* 0x100fe40000011614 */
[C---:B------:R-:W-:Y:S01]  /*0ab0*/  SHF.L.W.U32.HI R22, R19.reuse, 0x2, R20 ;  /* 0x0000000213167819 */ /* 0x040fe20000010e14 */
[----:B------:R-:W-:Y:S01]  /*0ac0*/  IMAD.SHL.U32 R19, R19, 0x4, RZ ;  /* 0x0000000413137824 */ /* 0x000fe200078e00ff */
[----:B------:R-:W-:Y:S02]  /*0ad0*/  ISETP.GE.AND P0, PT, R5, RZ, PT ;  /* 0x000000ff0500720c */ /* 0x000fe40003f06270 */
[----:B------:R-:W-:Y:S02]  /*0ae0*/  SHF.R.S32.HI R21, RZ, 0x1f, R22 ;  /* 0x0000001fff157819 */ /* 0x000fe40000011416 */
[----:B------:R-:W-:-:S02]  /*0af0*/  LOP3.LUT R5, R22, R5, RZ, 0x3c, !PT ;  /* 0x0000000516057212 */ /* 0x000fc400078e3cff */
[C---:B------:R-:W-:Y:S02]  /*0b00*/  LOP3.LUT R18, R21.reuse, R19, RZ, 0x3c, !PT ;  /* 0x0000001315127212 */ /* 0x040fe400078e3cff */
[----:B------:R-:W-:Y:S02]  /*0b10*/  LOP3.LUT R19, R21, R22, RZ, 0x3c, !PT ;  /* 0x0000001615137212 */ /* 0x000fe400078e3cff */
[----:B------:R-:W-:Y:S02]  /*0b20*/  LEA.HI R25, R22, R25, RZ, 0x1 ;  /* 0x0000001916197211 */ /* 0x000fe400078f08ff */
[----:B------:R-:W-:Y:S02]  /*0b30*/  ISETP.GE.AND P4, PT, R5, RZ, PT ;  /* 0x000000ff0500720c */ /* 0x000fe40003f86270 */
[----:B------:R-:W1:Y:S01]  /*0b40*/  I2F.F64.S64 R18, R18 ;  /* 0x0000001200127312 */ /* 0x000e620000301c00 */
[----:B------:R-:W-:-:S05]  /*0b50*/  IMAD.MOV R5, RZ, RZ, -R25 ;  /* 0x000000ffff057224 */ /* 0x000fca00078e0a19 */
[----:B------:R-:W-:Y:S01]  /*0b60*/  @!P0 MOV R25, R5 ;  /* 0x0000000500198202 */ /* 0x000fe20000000f00 */
[----:B-1----:R-:W-:-:S10]  /*0b70*/  DMUL R26, R18, UR6 ;  /* 0x00000006121a7c28 */ /* 0x002fd40008000000 */
[----:B------:R-:W1:Y:S02]  /*0b80*/  F2F.F32.F64 R26, R26 ;  /* 0x0000001a001a7310 */ /* 0x000e640000301000 */
[----:B01----:R-:W-:-:S07]  /*0b90*/  FSEL R19, -R26, R26, !P4 ;  /* 0x0000001a1a137208 */ /* 0x003fce0006000100 */
.L_x_1:
[----:B------:R-:W-:Y:S05]  /*0ba0*/  BSYNC B0 ;  /* 0x0000000000007941 */ /* 0x000fea0003800000 */
.L_x_0:
[----:B------:R-:W-:Y:S01]  /*0bb0*/  LOP3.LUT R5, R25, 0x1, RZ, 0xc0, !PT ;  /* 0x0000000119057812 */ /* 0x000fe200078ec0ff */
[----:B-----5:R-:W-:Y:S01]  /*0bc0*/  FMUL R22, R3, 0.63661974668502807617 ;  /* 0x3f22f98303167820 */ /* 0x020fe20000400000 */
[----:B------:R-:W-:Y:S01]  /*0bd0*/  FMUL.FTZ R18, R19, R19 ;  /* 0x0000001313127220 */ /* 0x000fe20000410000 */
[----:B------:R-:W-:Y:S01]  /*0be0*/  IMAD.MOV.U32 R20, RZ, RZ, 0x3c0885e4 ;  /* 0x3c0885e4ff147424 */ /* 0x000fe200078e00ff */
[----:B------:R-:W-:Y:S01]  /*0bf0*/  ISETP.NE.U32.AND P4, PT, R5, 0x1, PT ;  /* 0x000000010500780c */ /* 0x000fe20003f85070 */
[----:B------:R-:W-:Y:S02]  /*0c00*/  IMAD.MOV.U32 R5, RZ, RZ, -0x46b2bead ;  /* 0xb94d4153ff057424 */ /* 0x000fe400078e00ff */
[----:B------:R-:W-:Y:S01]  /*0c10*/  FADD.FTZ R23, |R3|, -RZ ;  /* 0x800000ff03177221 */ /* 0x000fe20000010200 */
[----:B------:R-:W0:Y:S01]  /*0c20*/  F2I.FTZ.NTZ R22, R22 ;  /* 0x0000001600167305 */ /* 0x000e220000213100 */
[----:B------:R-:W-:Y:S01]  /*0c30*/  IADD3 R25, R25, 0x1, RZ ;  /* 0x0000000119197810 */ /* 0x000fe20007ffe0ff */
[----:B------:R-:W-:Y:S03]  /*0c40*/  BSSY B0, `(.L_x_3) ;  /* 0x0000049000007945 */ /* 0x000fe60003800000 */
[----:B------:R-:W-:-:S04]  /*0c50*/  LOP3.LUT P0, RZ, R25, 0x2, RZ, 0xc0, !PT ;  /* 0x0000000219ff7812 */ /* 0x000fc8000780c0ff */
[----:B------:R-:W-:Y:S02]  /*0c60*/  @P4 IMAD.MOV.U32 R21, RZ, RZ, 0x37cbac00 ;  /* 0x37cbac00ff154424 */ /* 0x000fe400078e00ff */
[----:B------:R-:W-:Y:S02]  /*0c70*/  @P4 IMAD.MOV.U32 R20, RZ, RZ, 0x3d2aaabb ;  /* 0x3d2aaabbff144424 */ /* 0x000fe400078e00ff */
[C---:B------:R-:W-:Y:S01]  /*0c80*/  @P4 FFMA.FTZ R5, R18.reuse, R21, -0.0013887860113754868507 ;  /* 0xbab607ed12054423 */ /* 0x040fe20000010015 */
[----:B------:R-:W-:Y:S01]  /*0c90*/  IMAD.MOV.U32 R21, RZ, RZ, -0x41d55558 ;  /* 0xbe2aaaa8ff157424 */ /* 0x000fe200078e00ff */
[----:B0-----:R-:W-:Y:S01]  /*0ca0*/  I2FP.F32.S32 R24, R22 ;  /* 0x0000001600187245 */ /* 0x001fe20000201400 */
[----:B------:R-:W-:Y:S02]  /*0cb0*/  @P4 IMAD.MOV.U32 R21, RZ, RZ, -0x41000001 ;  /* 0xbeffffffff154424 */ /* 0x000fe400078e00ff */
[----:B------:R-:W-:Y:S01]  /*0cc0*/  FFMA.FTZ R20, R18, R5, R20 ;  /* 0x0000000512147223 */ /* 0x000fe20000010014 */
[----:B------:R-:W-:-:S02]  /*0cd0*/  FSEL R5, R19, 1, !P4 ;  /* 0x3f80000013057808 */ /* 0x000fc40006000000 */
[----:B------:R-:W-:Y:S01]  /*0ce0*/  FSETP.GE.AND P4, PT, R23, 105615, PT ;  /* 0x47ce47801700780b */ /* 0x000fe20003f86000 */
[----:B------:R-:W-:Y:S01]  /*0cf0*/  FFMA.FTZ R20, R18, R20, R21 ;  /* 0x0000001412147223 */ /* 0x000fe20000010015 */
[----:B------:R-:W-:Y:S01]  /*0d00*/  FFMA.FTZ R19, R24, -1.5707962512969970703, R3 ;  /* 0xbfc90fda18137823 */ /* 0x000fe20000010003 */
[----:B------:R-:W-:-:S03]  /*0d10*/  FFMA.FTZ R18, R18, R5, RZ ;  /* 0x0000000512127223 */ /* 0x000fc600000100ff */
[----:B------:R-:W-:Y:S01]  /*0d20*/  FFMA.FTZ R19, R24, -7.5497894158615963534e-08, R19 ;  /* 0xb3a2216818137823 */ /* 0x000fe20000010013 */
[----:B------:R-:W-:-:S03]  /*0d30*/  FFMA.FTZ R5, R18, R20, R5 ;  /* 0x0000001412057223 */ /* 0x000fc60000010005 */
[----:B------:R-:W-:Y:S01]  /*0d40*/  FFMA.FTZ R19, R24, -5.3903029534742383927e-15, R19 ;  /* 0xa7c234c518137823 */ /* 0x000fe20000010013 */
[----:B------:R-:W-:Y:S02]  /*0d50*/  @P0 FFMA.FTZ R5, R5, -1, RZ ;  /* 0xbf80000005050823 */ /* 0x000fe400000100ff */
[----:B------:R-:W-:Y:S05]  /*0d60*/  @!P4 BRA `(.L_x_4) ;  /* 0x0000000000d8c947 */ /* 0x000fea0003800000 */
[----:B------:R-:W-:-:S13]  /*0d70*/  FSETP.NEU.AND P0, PT, R23, +INF , PT ;  /* 0x7f8000001700780b */ /* 0x000fda0003f0d000 */
[----:B------:R-:W-:Y:S01]  /*0d80*/  @!P0 FMUL.FTZ R19, RZ, R3 ;  /* 0x00000003ff138220 */ /* 0x000fe20000410000 */
[----:B------:R-:W-:Y:S01]  /*0d90*/  @!P0 MOV R22, RZ ;  /* 0x000000ff00168202 */ /* 0x000fe20000000f00 */
[----:B------:R-:W-:Y:S06]  /*0da0*/  @!P0 BRA `(.L_x_4) ;  /* 0x0000000000c88947 */ /* 0x000fec0003800000 */
[----:B------:R-:W-:Y:S01]  /*0db0*/  IMAD.SHL.U32 R29, R3, 0x100, RZ ;  /* 0x00000100031d7824 */ /* 0x000fe200078e00ff */
[----:B------:R-:W-:Y:S01]  /*0dc0*/  HFMA2.MMA R19, -RZ, RZ, 0, 0 ;  /* 0x00000000ff137435 */ /* 0x000fe200000001ff */
[----:B------:R-:W-:Y:S01]  /*0dd0*/  SHF.R.U32.HI R22, RZ, 0x17, R3 ;  /* 0x00000017ff167819 */ /* 0x000fe20000011603 */
[----:B------:R-:W-:Y:S01]  /*0de0*/  IMAD.MOV.U32 R24, RZ, RZ, RZ ;  /* 0x000000ffff187224 */ /* 0x000fe200078e00ff */
[----:B------:R-:W-:Y:S01]  /*0df0*/  ULDC.64 UR6, c[0x4][0x8] ;  /* 0x0100020000067ab9 */ /* 0x000fe20000000a00 */
[----:B------:R-:W-:Y:S01]  /*0e00*/  IMAD.MOV.U32 R23, RZ, RZ, RZ ;  /* 0x000000ffff177224 */ /* 0x000fe200078e00ff */
[----:B------:R-:W-:Y:S01]  /*0e10*/  LOP3.LUT R29, R29, 0x80000000, RZ, 0xfc, !PT ;  /* 0x800000001d1d7812 */ /* 0x000fe200078efcff */
[----:B------:R-:W-:-:S07]  /*0e20*/  IMAD.MOV.U32 R18, RZ, RZ, R1 ;  /* 0x000000ffff127224 */ /* 0x000fce00078e0001 */
.L_x_5:
        /* <DEDUP_REMOVED lines=8> */
[----:B--2---:R-:W-:-:S05]  /*0eb0*/  IMAD.WIDE.U32 R26, R29, R20, R24 ;  /* 0x000000141d1a7225 */ /* 0x004fca00078e0018 */
[----:B------:R0:W-:Y:S01]  /*0ec0*/  STL [R18], R26 ;  /* 0x0000001a12007387 */ /* 0x0001e20000100800 */
[----:B------:R-:W-:Y:S01]  /*0ed0*/  MOV R24, R27 ;  /* 0x0000001b00187202 */ /* 0x000fe20000000f00 */
[----:B0-----:R-:W-:-:S05]  /*0ee0*/  VIADD R18, R18, 0x4 ;  /* 0x0000000412127836 */ /* 0x001fca0000000000 */
        /* <DEDUP_REMOVED lines=14> */
[----:B------:R-:W-:Y:S02]  /*0fd0*/  ISETP.GE.AND P0, PT, R3, RZ, PT ;  /* 0x000000ff0300720c */ /* 0x000fe40003f06270 */
[C---:B------:R-:W-:Y:S01]  /*0fe0*/  SHF.L.W.U32.HI R22, R19.reuse, 0x2, R20 ;  /* 0x0000000213167819 */ /* 0x040fe20000010e14 */
[----:B------:R-:W-:-:S03]  /*0ff0*/  IMAD.SHL.U32 R19, R19, 0x4, RZ ;  /* 0x0000000413137824 */ /* 0x000fc600078e00ff */
[----:B------:R-:W-:Y:S02]  /*1000*/  SHF.R.S32.HI R21, RZ, 0x1f, R22 ;  /* 0x0000001fff157819 */ /* 0x000fe40000011416 */
[----:B------:R-:W-:Y:S02]  /*1010*/  LOP3.LUT R3, R22, R3, RZ, 0x3c, !PT ;  /* 0x0000000316037212 */ /* 0x000fe400078e3cff */
[C---:B------:R-:W-:Y:S02]  /*1020*/  LOP3.LUT R18, R21.reuse, R19, RZ, 0x3c, !PT ;  /* 0x0000001315127212 */ /* 0x040fe400078e3cff */
[----:B------:R-:W-:Y:S02]  /*1030*/  LOP3.LUT R19, R21, R22, RZ, 0x3c, !PT ;  /* 0x0000001615137212 */ /* 0x000fe400078e3cff */
[----:B------:R-:W-:Y:S02]  /*1040*/  SHF.R.U32.HI R21, RZ, 0x1e, R20 ;  /* 0x0000001eff157819 */ /* 0x000fe40000011614 */
[----:B------:R-:W-:-:S02]  /*1050*/  ISETP.GE.AND P4, PT, R3, RZ, PT ;  /* 0x000000ff0300720c */ /* 0x000fc40003f86270 */
[----:B------:R-:W0:Y:S01]  /*1060*/  I2F.F64.S64 R18, R18 ;  /* 0x0000001200127312 */ /* 0x000e220000301c00 */
[----:B------:R-:W-:-:S04]  /*1070*/  LEA.HI R22, R22, R21, RZ, 0x1 ;  /* 0x0000001516167211 */ /* 0x000fc800078f08ff */
[----:B------:R-:W-:-:S05]  /*1080*/  IADD3 R3, -R22, RZ, RZ ;  /* 0x000000ff16037210 */ /* 0x000fca0007ffe1ff */
[----:B------:R-:W-:Y:S01]  /*1090*/  @!P0 IMAD.MOV.U32 R22, RZ, RZ, R3 ;  /* 0x000000ffff168224 */ /* 0x000fe200078e0003 */
[----:B0-----:R-:W-:-:S10]  /*10a0*/  DMUL R24, R18, UR6 ;  /* 0x0000000612187c28 */ /* 0x001fd40008000000 */
[----:B------:R-:W0:Y:S02]  /*10b0*/  F2F.F32.F64 R24, R24 ;  /* 0x0000001800187310 */ /* 0x000e240000301000 */
[----:B0-----:R-:W-:-:S07]  /*10c0*/  FSEL R19, -R24, R24, !P4 ;  /* 0x0000001818137208 */ /* 0x001fce0006000100 */
.L_x_4:
[----:B------:R-:W-:Y:S05]  /*10d0*/  BSYNC B0 ;  /* 0x0000000000007941 */ /* 0x000fea0003800000 */
.L_x_3:
[----:B------:R-:W-:Y:S01]  /*10e0*/  LOP3.LUT R3, R22, 0x1, RZ, 0xc0, !PT ;  /* 0x0000000116037812 */ /* 0x000fe200078ec0ff */
[----:B------:R-:W-:Y:S01]  /*10f0*/  FMUL R21, R2, 0.63661974668502807617 ;  /* 0x3f22f98302157820 */ /* 0x000fe20000400000 */
[----:B------:R-:W-:Y:S01]  /*1100*/  FMUL.FTZ R18, R19, R19 ;  /* 0x0000001313127220 */ /* 0x000fe20000410000 */
[----:B------:R-:W-:Y:S01]  /*1110*/  IMAD.MOV.U32 R20, RZ, RZ, 0x3c0885e4 ;  /* 0x3c0885e4ff147424 */ /* 0x000fe200078e00ff */
[----:B------:R-:W-:Y:S01]  /*1120*/  ISETP.NE.U32.AND P4, PT, R3, 0x1, PT ;  /* 0x000000010300780c */ /* 0x000fe20003f85070 */
[----:B------:R-:W-:Y:S01]  /*1130*/  IMAD.MOV.U32 R3, RZ, RZ, -0x46b2bead ;  /* 0xb94d4153ff037424 */ /* 0x000fe200078e00ff */
[----:B------:R-:W-:Y:S01]  /*1140*/  BSSY B0, `(.L_x_6) ;  /* 0x000004d000007945 */ /* 0x000fe20003800000 */
[----:B------:R-:W0:Y:S01]  /*1150*/  F2I.FTZ.NTZ R21, R21 ;  /* 0x0000001500157305 */ /* 0x000e220000213100 */
[----:B------:R-:W-:-:S05]  /*1160*/  VIADD R22, R22, 0x1 ;  /* 0x0000000116167836 */ /* 0x000fca0000000000 */
[----:B------:R-:W-:-:S04]  /*1170*/  LOP3.LUT P0, RZ, R22, 0x2, RZ, 0xc0, !PT ;  /* 0x0000000216ff7812 */ /* 0x000fc8000780c0ff */
[----:B------:R-:W-:Y:S01]  /*1180*/  @P4 MOV R23, 0x37cbac00 ;  /* 0x37cbac0000174802 */ /* 0x000fe20000000f00 */
[----:B------:R-:W-:-:S04]  /*1190*/  @P4 IMAD.MOV.U32 R20, RZ, RZ, 0x3d2aaabb ;  /* 0x3d2aaabbff144424 */ /* 0x000fc800078e00ff */
[C---:B------:R-:W-:Y:S01]  /*11a0*/  @P4 FFMA.FTZ R3, R18.reuse, R23, -0.0013887860113754868507 ;  /* 0xbab607ed12034423 */ /* 0x040fe20000010017 */
[----:B------:R-:W-:Y:S01]  /*11b0*/  IMAD.MOV.U32 R23, RZ, RZ, -0x41d55558 ;  /* 0xbe2aaaa8ff177424 */ /* 0x000fe200078e00ff */
[----:B------:R-:W-:Y:S02]  /*11c0*/  @P4 MOV R23, 0xbeffffff ;  /* 0xbeffffff00174802 */ /* 0x000fe40000000f00 */
[----:B------:R-:W-:Y:S01]  /*11d0*/  FFMA.FTZ R20, R18, R3, R20 ;  /* 0x0000000312147223 */ /* 0x000fe20000010014 */
[----:B------:R-:W-:Y:S01]  /*11e0*/  FSEL R3, R19, 1, !P4 ;  /* 0x3f80000013037808 */ /* 0x000fe20006000000 */
[----:B------:R-:W-:Y:S01]  /*11f0*/  FADD.FTZ R19, |R2|, -RZ ;  /* 0x800000ff02137221 */ /* 0x000fe20000010200 */
[----:B0-----:R-:W-:Y:S01]  /*1200*/  I2FP.F32.S32 R25, R21 ;  /* 0x0000001500197245 */ /* 0x001fe20000201400 */
[C---:B------:R-:W-:Y:S02]  /*1210*/  FFMA.FTZ R20, R18.reuse, R20, R23 ;  /* 0x0000001412147223 */ /* 0x040fe40000010017 */
[----:B------:R-:W-:Y:S01]  /*1220*/  FFMA.FTZ R18, R18, R3, RZ ;  /* 0x0000000312127223 */ /* 0x000fe200000100ff */
[----:B------:R-:W-:Y:S01]  /*1230*/  FSETP.GE.AND P4, PT, R19, 105615, PT ;  /* 0x47ce47801300780b */ /* 0x000fe20003f86000 */
[----:B------:R-:W-:-:S02]  /*1240*/  FFMA.FTZ R22, R25, -1.5707962512969970703, R2 ;  /* 0xbfc90fda19167823 */ /* 0x000fc40000010002 */
[----:B------:R-:W-:Y:S02]  /*1250*/  FFMA.FTZ R3, R18, R20, R3 ;  /* 0x0000001412037223 */ /* 0x000fe40000010003 */
[----:B------:R-:W-:Y:S02]  /*1260*/  FFMA.FTZ R22, R25, -7.5497894158615963534e-08, R22 ;  /* 0xb3a2216819167823 */ /* 0x000fe40000010016 */
[----:B------:R-:W-:Y:S02]  /*1270*/  @P0 FFMA.FTZ R3, R3, -1, RZ ;  /* 0xbf80000003030823 */ /* 0x000fe400000100ff */
[----:B------:R-:W-:-:S04]  /*1280*/  FFMA.FTZ R18, R25, -5.3903029534742383927e-15, R22 ;  /* 0xa7c234c519127823 */ /* 0x000fc80000010016 */
[----:B------:R-:W-:Y:S05]  /*1290*/  @!P4 BRA `(.L_x_7) ;  /* 0x0000000000dcc947 */ /* 0x000fea0003800000 */
[----:B------:R-:W-:-:S13]  /*12a0*/  FSETP.NEU.AND P0, PT, R19, +INF , PT ;  /* 0x7f8000001300780b */ /* 0x000fda0003f0d000 */
[----:B------:R-:W-:Y:S01]  /*12b0*/  @!P0 FMUL.FTZ R18, RZ, R2 ;  /* 0x00000002ff128220 */ /* 0x000fe20000410000 */
[----:B------:R-:W-:Y:S01]  /*12c0*/  @!P0 IMAD.MOV.U32 R21, RZ, RZ, RZ ;  /* 0x000000ffff158224 */ /* 0x000fe200078e00ff */
        /* <DEDUP_REMOVED lines=9> */
.L_x_8:
[----:B------:R-:W-:-:S04]  /*1360*/  IADD3 R20, P0, R26, UR6, RZ ;  /* 0x000000061a147c10 */ /* 0x000fc8000ff1e0ff */
[----:B------:R-:W-:-:S05]  /*1370*/  IADD3.X R21, R19, UR7, RZ, P0, !PT ;  /* 0x0000000713157c10 */ /* 0x000fca00087fe4ff */
[----:B------:R0:W2:Y:S01]  /*1380*/  LDG.E.CONSTANT R24, desc[UR4][R20.64] ;  /* 0x0000000414187981 */ /* 0x0000a2000c1e9900 */
[----:B------:R-:W-:-:S04]  /*1390*/  IADD3 R26, P4, R26, 0x4, RZ ;  /* 0x000000041a1a7810 */ /* 0x000fc80007f9e0ff */
[----:B------:R-:W-:Y:S01]  /*13a0*/  ISETP.NE.U32.AND P0, PT, R26, 0x18, PT ;  /* 0x000000181a00780c */ /* 0x000fe20003f05070 */
[----:B------:R-:W-:Y:S01]  /*13b0*/  IMAD.X R19, RZ, RZ, R19, P4 ;  /* 0x000000ffff137224 */ /* 0x000fe200020e0613 */
[----:B0-----:R-:W-:Y:S01]  /*13c0*/  MOV R21, RZ ;  /* 0x000000ff00157202 */ /* 0x001fe20000000f00 */
[----:B------:R-:W-:-:S03]  /*13d0*/  IMAD.MOV.U32 R20, RZ, RZ, R22 ;  /* 0x000000ffff147224 */ /* 0x000fc600078e0016 */
[----:B------:R-:W-:Y:S01]  /*13e0*/  ISETP.NE.AND.EX P0, PT, R19, RZ, PT, P0 ;  /* 0x000000ff1300720c */ /* 0x000fe20003f05300 */
[----:B--2---:R-:W-:-:S04]  /*13f0*/  IMAD.WIDE.U32 R24, R27, R24, R20 ;  /* 0x000000181b187225 */ /* 0x004fc800078e0014 */
[----:B------:R-:W-:Y:S01]  /*1400*/  IMAD.MOV.U32 R22, RZ, RZ, R25 ;  /* 0x000000ffff167224 */ /* 0x000fe200078e0019 */
[----:B------:R0:W-:Y:S02]  /*1410*/  STL [R18], R24 ;  /* 0x0000001812007387 */ /* 0x0001e40000100800 */
[----:B0-----:R-:W-:-:S05]  /*1420*/  VIADD R18, R18, 0x4 ;  /* 0x0000000412127836 */ /* 0x001fca0000000000 */
[----:B------:R-:W-:Y:S05]  /*1430*/  @P0 BRA `(.L_x_8) ;  /* 0xfffffffc00c80947 */ /* 0x000fea000383ffff */
[----:B------:R-:W-:Y:S01]  /*1440*/  LOP3.LUT R18, R23, 0xe0, RZ, 0xc0, !PT ;  /* 0x000000e017127812 */ /* 0x000fe200078ec0ff */
[----:B------:R0:W-:Y:S01]  /*1450*/  STL [R1+0x18], R22 ;  /* 0x0000181601007387 */ /* 0x0001e20000100800 */
[----:B------:R-:W-:Y:S02]  /*1460*/  LOP3.LUT P0, RZ, R2, 0xf800000, RZ, 0xc0, !PT ;  /* 0x0f80000002ff7812 */ /* 0x000fe4000780c0ff */
[----:B------:R-:W-:-:S04]  /*1470*/  IADD3 R18, R18, -0x80, RZ ;  /* 0xffffff8012127810 */ /* 0x000fc80007ffe0ff */
        /* <DEDUP_REMOVED lines=10> */
[C-C-:B------:R-:W-:Y:S01]  /*1520*/  SHF.L.W.U32.HI R21, R19.reuse, 0x2, R20.reuse ;  /* 0x0000000213157819 */ /* 0x140fe20000010e14 */
[----:B------:R-:W-:Y:S01]  /*1530*/  IMAD.SHL.U32 R19, R19, 0x4, RZ ;  /* 0x0000000413137824 */ /* 0x000fe200078e00ff */
[----:B------:R-:W-:Y:S02]  /*1540*/  SHF.R.U32.HI R20, RZ, 0x1e, R20 ;  /* 0x0000001eff147819 */ /* 0x000fe40000011614 */
[----:B------:R-:W-:Y:S02]  /*1550*/  SHF.R.S32.HI R24, RZ, 0x1f, R21 ;  /* 0x0000001fff187819 */ /* 0x000fe40000011415 */
[----:B------:R-:W-:-:S02]  /*1560*/  LOP3.LUT R2, R21, R2, RZ, 0x3c, !PT ;  /* 0x0000000215027212 */ /* 0x000fc400078e3cff */
[C---:B------:R-:W-:Y:S02]  /*1570*/  LOP3.LUT R18, R24.reuse, R19, RZ, 0x3c, !PT ;  /* 0x0000001318127212 */ /* 0x040fe400078e3cff */
[----:B------:R-:W-:Y:S02]  /*1580*/  LOP3.LUT R19, R24, R21, RZ, 0x3c, !PT ;  /* 0x0000001518137212 */ /* 0x000fe400078e3cff */
[----:B------:R-:W-:Y:S02]  /*1590*/  LEA.HI R21, R21, R20, RZ, 0x1 ;  /* 0x0000001415157211 */ /* 0x000fe400078f08ff */
[----:B------:R-:W-:Y:S02]  /*15a0*/  ISETP.GE.AND P4, PT, R2, RZ, PT ;  /* 0x000000ff0200720c */ /* 0x000fe40003f86270 */
[----:B------:R-:W0:Y:S01]  /*15b0*/  I2F.F64.S64 R18, R18 ;  /* 0x0000001200127312 */ /* 0x000e220000301c00 */
[----:B------:R-:W-:-:S04]  /*15c0*/  IMAD.MOV R2, RZ, RZ, -R21 ;  /* 0x000000ffff027224 */ /* 0x000fc800078e0a15 */
[----:B------:R-:W-:Y:S01]  /*15d0*/  @!P0 IMAD.MOV.U32 R21, RZ, RZ, R2 ;  /* 0x000000ffff158224 */ /* 0x000fe200078e0002 */
[----:B0-----:R-:W-:-:S10]  /*15e0*/  DMUL R22, R18, UR6 ;  /* 0x0000000612167c28 */ /* 0x001fd40008000000 */
[----:B------:R-:W0:Y:S02]  /*15f0*/  F2F.F32.F64 R22, R22 ;  /* 0x0000001600167310 */ /* 0x000e240000301000 */
[----:B0-----:R-:W-:-:S07]  /*1600*/  FSEL R18, -R22, R22, !P4 ;  /* 0x0000001616127208 */ /* 0x001fce0006000100 */
.L_x_7:
[----:B------:R-:W-:Y:S05]  /*1610*/  BSYNC B0 ;  /* 0x0000000000007941 */ /* 0x000fea0003800000 */
.L_x_6:
[C---:B------:R-:W-:Y:S01]  /*1620*/  LOP3.LUT R2, R21.reuse, 0x1, RZ, 0xc0, !PT ;  /* 0x0000000115027812 */ /* 0x040fe200078ec0ff */
[----:B------:R-:W-:Y:S01]  /*1630*/  FMUL R20, R0, 0.63661974668502807617 ;  /* 0x3f22f98300147820 */ /* 0x000fe20000400000 */
[----:B------:R-:W-:Y:S01]  /*1640*/  FMUL.FTZ R19, R18, R18 ;  /* 0x0000001212137220 */ /* 0x000fe20000410000 */
[----:B------:R-:W-:Y:S01]  /*1650*/  IMAD.MOV.U32 R23, RZ, RZ, 0x3c0885e4 ;  /* 0x3c0885e4ff177424 */ /* 0x000fe200078e00ff */
[----:B------:R-:W-:Y:S01]  /*1660*/  ISETP.NE.U32.AND P4, PT, R2, 0x1, PT ;  /* 0x000000010200780c */ /* 0x000fe20003f85070 */
[----:B------:R-:W-:Y:S01]  /*1670*/  FADD.FTZ R24, |R0|, -RZ ;  /* 0x800000ff00187221 */ /* 0x000fe20000010200 */
[----:B------:R-:W-:Y:S01]  /*1680*/  MOV R2, 0xb94d4153 ;  /* 0xb94d415300027802 */ /* 0x000fe20000000f00 */
[----:B------:R-:W0:Y:S01]  /*1690*/  F2I.FTZ.NTZ R20, R20 ;  /* 0x0000001400147305 */ /* 0x000e220000213100 */
[----:B------:R-:W-:Y:S01]  /*16a0*/  VIADD R21, R21, 0x1 ;  /* 0x0000000115157836 */ /* 0x000fe20000000000 */
[----:B------:R-:W-:Y:S04]  /*16b0*/  BSSY B0, `(.L_x_9) ;  /* 0x000004a000007945 */ /* 0x000fe80003800000 */
[----:B------:R-:W-:-:S04]  /*16c0*/  LOP3.LUT P0, RZ, R21, 0x2, RZ, 0xc0, !PT ;  /* 0x0000000215ff7812 */ /* 0x000fc8000780c0ff */
[----:B------:R-:W-:Y:S01]  /*16d0*/  @P4 IMAD.MOV.U32 R22, RZ, RZ, 0x37cbac00 ;  /* 0x37cbac00ff164424 */ /* 0x000fe200078e00ff */
[----:B------:R-:W-:-:S03]  /*16e0*/  @P4 MOV R23, 0x3d2aaabb ;  /* 0x3d2aaabb00174802 */ /* 0x000fc60000000f00 */
[C---:B------:R-:W-:Y:S01]  /*16f0*/  @P4 FFMA.FTZ R2, R19.reuse, R22, -0.0013887860113754868507 ;  /* 0xbab607ed13024423 */ /* 0x040fe20000010016 */
[----:B------:R-:W-:Y:S01]  /*1700*/  IMAD.MOV.U32 R22, RZ, RZ, -0x41d55558 ;  /* 0xbe2aaaa8ff167424 */ /* 0x000fe200078e00ff */
[----:B0-----:R-:W-:Y:S01]  /*1710*/  I2FP.F32.S32 R21, R20 ;  /* 0x0000001400157245 */ /* 0x001fe20000201400 */
[----:B------:R-:W-:Y:S02]  /*1720*/  @P4 IMAD.MOV.U32 R22, RZ, RZ, -0x41000001 ;  /* 0xbeffffffff164424 */ /* 0x000fe400078e00ff */
[C---:B------:R-:W-:Y:S01]  /*1730*/  FFMA.FTZ R23, R19.reuse, R2, R23 ;  /* 0x0000000213177223 */ /* 0x040fe20000010017 */
[----:B------:R-:W-:Y:S02]  /*1740*/  FSEL R2, R18, 1, !P4 ;  /* 0x3f80000012027808 */ /* 0x000fe40006000000 */
        /* <DEDUP_REMOVED lines=21> */
.L_x_11:
[----:B------:R-:W-:-:S04]  /*18a0*/  IADD3 R20, P0, R26, UR6, RZ ;  /* 0x000000061a147c10 */ /* 0x000fc8000ff1e0ff */
[----:B------:R-:W-:-:S05]  /*18b0*/  IADD3.X R21, R19, UR7, RZ, P0, !PT ;  /* 0x0000000713157c10 */ /* 0x000fca00087fe4ff */
[----:B------:R0:W2:Y:S01]  /*18c0*/  LDG.E.CONSTANT R24, desc[UR4][R20.64] ;  /* 0x0000000414187981 */ /* 0x0000a2000c1e9900 */
[----:B------:R-:W-:-:S04]  /*18d0*/  IADD3 R26, P4, R26, 0x4, RZ ;  /* 0x000000041a1a7810 */ /* 0x000fc80007f9e0ff */
[----:B------:R-:W-:Y:S01]  /*18e0*/  ISETP.NE.U32.AND P0, PT, R26, 0x18, PT ;  /* 0x000000181a00780c */ /* 0x000fe20003f05070 */
[----:B------:R-:W-:Y:S02]  /*18f0*/  IMAD.X R19, RZ, RZ, R19, P4 ;  /* 0x000000ffff137224 */ /* 0x000fe400020e0613 */
[----:B0-----:R-:W-:-:S03]  /*1900*/  IMAD.MOV.U32 R20, RZ, RZ, R22 ;  /* 0x000000ffff147224 */ /* 0x001fc600078e0016 */
[----:B------:R-:W-:Y:S01]  /*1910*/  ISETP.NE.AND.EX P0, PT, R19, RZ, PT, P0 ;  /* 0x000000ff1300720c */ /* 0x000fe20003f05300 */
[----:B------:R-:W-:Y:S02]  /*1920*/  IMAD.MOV.U32 R21, RZ, RZ, RZ ;  /* 0x000000ffff157224 */ /* 0x000fe400078e00ff */
[----:B--2---:R-:W-:-:S05]  /*1930*/  IMAD.WIDE.U32 R24, R27, R24, R20 ;  /* 0x000000181b187225 */ /* 0x004fca00078e0014 */
[----:B------:R0:W-:Y:S01]  /*1940*/  STL [R18], R24 ;  /* 0x0000001812007387 */ /* 0x0001e20000100800 */
[----:B------:R-:W-:Y:S01]  /*1950*/  MOV R22, R25 ;  /* 0x0000001900167202 */ /* 0x000fe20000000f00 */
[----:B0-----:R-:W-:-:S03]  /*1960*/  VIADD R18, R18, 0x4 ;  /* 0x0000000412127836 */ /* 0x001fc60000000000 */
        /* <DEDUP_REMOVED lines=25> */
[----:B------:R-:W-:-:S05]  /*1b00*/  IADD3 R0, -R20, RZ, RZ ;  /* 0x000000ff14007210 */ /* 0x000fca0007ffe1ff */
[----:B------:R-:W-:Y:S01]  /*1b10*/  @!P0 IMAD.MOV.U32 R20, RZ, RZ, R0 ;  /* 0x000000ffff148224 */ /* 0x000fe200078e0000 */
[----:B0-----:R-:W-:-:S10]  /*1b20*/  DMUL R22, R18, UR6 ;  /* 0x0000000612167c28 */ /* 0x001fd40008000000 */
[----:B------:R-:W0:Y:S02]  /*1b30*/  F2F.F32.F64 R22, R22 ;  /* 0x0000001600167310 */ /* 0x000e240000301000 */
[----:B0-----:R-:W-:-:S07]  /*1b40*/  FSEL R18, -R22, R22, !P4 ;  /* 0x0000001616127208 */ /* 0x001fce0006000100 */
.L_x_10:
[----:B------:R-:W-:Y:S05]  /*1b50*/  BSYNC B0 ;  /* 0x0000000000007941 */ /* 0x000fea0003800000 */
.L_x_9:
[C---:B------:R-:W-:Y:S01]  /*1b60*/  VIADD R21, R20.reuse, 0x1 ;  /* 0x0000000114157836 */ /* 0x040fe20000000000 */
[----:B------:R-:W-:Y:S01]  /*1b70*/  LOP3.LUT R20, R20, 0x1, RZ, 0xc0, !PT ;  /* 0x0000000114147812 */ /* 0x000fe200078ec0ff */
[----:B------:R-:W-:Y:S02]  /*1b80*/  HADD2.F32 R0, -RZ, R16.H0_H0 ;  /* 0x20000010ff007230 */ /* 0x000fe40000004100 */
[----:B------:R-:W-:Y:S01]  /*1b90*/  HADD2.F32 R19, -RZ, R14.H0_H0 ;  /* 0x2000000eff137230 */ /* 0x000fe20000004100 */
[----:B------:R-:W-:Y:S01]  /*1ba0*/  ISETP.NE.U32.AND P0, PT, R20, 0x1, PT ;  /* 0x000000011400780c */ /* 0x000fe20003f05070 */
[----:B------:R-:W-:Y:S01]  /*1bb0*/  HADD2.F32 R20, -RZ, R17.H0_H0 ;  /* 0x20000011ff147230 */ /* 0x000fe20000004100 */
[----:B------:R-:W-:Y:S01]  /*1bc0*/  LOP3.LUT P4, RZ, R21, 0x2, RZ, 0xc0, !PT ;  /* 0x0000000215ff7812 */ /* 0x000fe2000788c0ff */
[----:B------:R-:W-:Y:S02]  /*1bd0*/  HADD2.F32 R21, -RZ, R17.H1_H1 ;  /* 0x30000011ff157230 */ /* 0x000fe40000004100 */
[----:B------:R-:W-:Y:S01]  /*1be0*/  FADD R0, R0, R19 ;  /* 0x0000001300007221 */ /* 0x000fe20000000000 */
[----:B------:R-:W-:-:S02]  /*1bf0*/  HADD2.F32 R16, -RZ, R16.H1_H1 ;  /* 0x30000010ff107230 */ /* 0x000fc40000004100 */
[----:B------:R-:W-:Y:S02]  /*1c00*/  HADD2.F32 R17, -RZ, R14.H1_H1 ;  /* 0x3000000eff117230 */ /* 0x000fe40000004100 */
[----:B------:R-:W-:Y:S02]  /*1c10*/  HADD2.F32 R14, -RZ, R15.H1_H1 ;  /* 0x3000000fff0e7230 */ /* 0x000fe40000004100 */
[----:B------:R-:W-:Y:S02]  /*1c20*/  HADD2.F32 R19, -RZ, R12.H1_H1 ;  /* 0x3000000cff137230 */ /* 0x000fe40000004100 */
[----:B------:R-:W-:Y:S01]  /*1c30*/  FADD R16, R16, R17 ;  /* 0x0000001110107221 */ /* 0x000fe20000000000 */
[----:B------:R-:W-:Y:S02]  /*1c40*/  HADD2.F32 R23, -RZ, R15.H0_H0 ;  /* 0x2000000fff177230 */ /* 0x000fe40000004100 */
[----:B------:R-:W-:Y:S01]  /*1c50*/  FADD R21, R21, R14 ;  /* 0x0000000e15157221 */ /* 0x000fe20000000000 */
[----:B------:R-:W-:-:S02]  /*1c60*/  HADD2.F32 R15, -RZ, R12.H0_H0 ;  /* 0x2000000cff0f7230 */ /* 0x000fc40000004100 */
[----:B------:R-:W-:Y:S01]  /*1c70*/  FADD R14, R16, R19 ;  /* 0x00000013100e7221 */ /* 0x000fe20000000000 */
[----:B------:R-:W-:Y:S02]  /*1c80*/  HADD2.F32 R16, -RZ, R13.H1_H1 ;  /* 0x3000000dff107230 */ /* 0x000fe40000004100 */
[----:B------:R-:W-:Y:S01]  /*1c90*/  FADD R12, R20, R23 ;  /* 0x00000017140c7221 */ /* 0x000fe20000000000 */
[----:B------:R-:W-:Y:S02]  /*1ca0*/  HADD2.F32 R13, -RZ, R13.H0_H0 ;  /* 0x2000000dff0d7230 */ /* 0x000fe40000004100 */
[----:B------:R-:W-:Y:S01]  /*1cb0*/  FADD R15, R0, R15 ;  /* 0x0000000f000f7221 */ /* 0x000fe20000000000 */
[----:B------:R-:W-:Y:S01]  /*1cc0*/  @P0 MOV R23, 0x37cbac00 ;  /* 0x37cbac0000170802 */ /* 0x000fe20000000f00 */
[----:B------:R-:W-:Y:S01]  /*1cd0*/  FMUL.FTZ R0, R18, R18 ;  /* 0x0000001212007220 */ /* 0x000fe20000410000 */
[----:B------:R-:W-:Y:S02]  /*1ce0*/  HADD2.F32 R19, -RZ, R10.H1_H1 ;  /* 0x3000000aff137230 */ /* 0x000fe40000004100 */
[----:B------:R-:W-:Y:S01]  /*1cf0*/  FADD R12, R12, R13 ;  /* 0x0000000d0c0c7221 */ /* 0x000fe20000000000 */
[----:B------:R-:W-:Y:S01]  /*1d00*/  FADD R13, R21, R16 ;  /* 0x00000010150d7221 */ /* 0x000fe20000000000 */
[----:B------:R-:W-:-:S02]  /*1d10*/  HADD2.F32 R16, -RZ, R8.H0_H0 ;  /* 0x20000008ff107230 */ /* 0x000fc40000004100 */
[----:B------:R-:W-:Y:S02]  /*1d20*/  HADD2.F32 R8, -RZ, R8.H1_H1 ;  /* 0x30000008ff087230 */ /* 0x000fe40000004100 */
[----:B------:R-:W-:Y:S01]  /*1d30*/  FADD R14, R14, R19 ;  /* 0x000000130e0e7221 */ /* 0x000fe20000000000 */
[----:B------:R-:W-:Y:S02]  /*1d40*/  HADD2.F32 R20, -RZ, R6.H1_H1 ;  /* 0x30000006ff147230 */ /* 0x000fe40000004100 */
[----:B------:R-:W-:Y:S01]  /*1d50*/  FADD R16, RZ, -R16 ;  /* 0x80000010ff107221 */ /* 0x000fe20000000000 */
[----:B------:R-:W-:Y:S02]  /*1d60*/  HADD2.F32 R6, -RZ, R6.H0_H0 ;  /* 0x20000006ff067230 */ /* 0x000fe40000004100 */
[----:B------:R-:W-:Y:S01]  /*1d70*/  FADD R8, RZ, -R8 ;  /* 0x80000008ff087221 */ /* 0x000fe20000000000 */
[----:B------:R-:W-:Y:S01]  /*1d80*/  IMAD.MOV.U32 R21, RZ, RZ, 0x3c0885e4 ;  /* 0x3c0885e4ff157424 */ /* 0x000fe200078e00ff */
[----:B------:R-:W-:Y:S01]  /*1d90*/  @P0 MOV R21, 0x3d2aaabb ;  /* 0x3d2aaabb00150802 */ /* 0x000fe20000000f00 */
[----:B------:R-:W-:-:S02]  /*1da0*/  IMAD.MOV.U32 R17, RZ, RZ, -0x46b2bead ;  /* 0xb94d4153ff117424 */ /* 0x000fc400078e00ff */
[----:B------:R-:W-:Y:S01]  /*1db0*/  @P0 FFMA.FTZ R17, R0, R23, -0.0013887860113754868507 ;  /* 0xbab607ed00110423 */ /* 0x000fe20000010017 */
[----:B------:R-:W-:Y:S01]  /*1dc0*/  HADD2.F32 R10, -RZ, R10.H0_H0 ;  /* 0x2000000aff0a7230 */ /* 0x000fe20000004100 */
[----:B------:R-:W-:Y:S01]  /*1dd0*/  FSEL R25, R20, RZ, !P3 ;  /* 0x000000ff14197208 */ /* 0x000fe20005800000 */
[----:B------:R-:W-:Y:S01]  /*1de0*/  IMAD.MOV.U32 R19, RZ, RZ, -0x41d55558 ;  /* 0xbe2aaaa8ff137424 */ /* 0x000fe200078e00ff */
[----:B------:R-:W-:Y:S01]  /*1df0*/  FSEL R23, R6, RZ, !P3 ;  /* 0x000000ff06177208 */ /* 0x000fe20005800000 */
[----:B------:R-:W-:Y:S01]  /*1e00*/  @P0 IMAD.MOV.U32 R19, RZ, RZ, -0x41000001 ;  /* 0xbeffffffff130424 */ /* 0x000fe200078e00ff */
[----:B------:R-:W-:Y:S01]  /*1e10*/  FSEL R20, R8, RZ, P2 ;  /* 0x000000ff08147208 */ /* 0x000fe20001000000 */
[----:B------:R-:W-:Y:S01]  /*1e20*/  FFMA.FTZ R8, R0, R17, R21 ;  /* 0x0000001100087223 */ /* 0x000fe20000010015 */
[----:B------:R-:W-:Y:S01]  /*1e30*/  FSEL R16, R16, RZ, P2 ;  /* 0x000000ff10107208 */ /* 0x000fe20001000000 */
[----:B------:R-:W-:Y:S01]  /*1e40*/  FADD R6, R15, R10 ;  /* 0x0000000a0f067221 */ /* 0x000fe20000000000 */
[----:B------:R-:W-:-:S02]  /*1e50*/  HADD2.F32 R21, -RZ, R7.H1_H1 ;  /* 0x30000007ff157230 */ /* 0x000fc40000004100 */
[----:B------:R-:W-:Y:S01]  /*1e60*/  FADD R15, R20, R25 ;  /* 0x00000019140f7221 */ /* 0x000fe20000000000 */
[----:B------:R-:W-:Y:S01]  /*1e70*/  FFMA.FTZ R8, R0, R8, R19 ;  /* 0x0000000800087223 */ /* 0x000fe20000010013 */
[----:B------:R-:W-:Y:S01]  /*1e80*/  FADD R17, R16, R23 ;  /* 0x0000001710117221 */ /* 0x000fe20000000000 */
[----:B------:R-:W-:Y:S01]  /*1e90*/  HADD2.F32 R19, -RZ, R11.H0_H0 ;  /* 0x2000000bff137230 */ /* 0x000fe20000004100 */
[----:B------:R-:W-:Y:S01]  /*1ea0*/  FSEL R23, R18, 1, !P0 ;  /* 0x3f80000012177808 */ /* 0x000fe20004000000 */
[----:B------:R-:W-:Y:S01]  /*1eb0*/  HADD2.F32 R16, -RZ, R11.H1_H1 ;  /* 0x3000000bff107230 */ /* 0x000fe20000004100 */
[----:B------:R-:W-:Y:S01]  /*1ec0*/  FSEL R21, R21, RZ, !P3 ;  /* 0x000000ff15157208 */ /* 0x000fe20005800000 */
[----:B------:R-:W-:Y:S01]  /*1ed0*/  HADD2.F32 R20, -RZ, R9.H1_H1 ;  /* 0x30000009ff147230 */ /* 0x000fe20000004100 */
[----:B------:R-:W0:Y:S01]  /*1ee0*/  LDC.64 R10, c[0x0][0x228] ;  /* 0x00008a00ff0a7b82 */ /* 0x000e220000000a00 */
[----:B------:R-:W-:Y:S02]  /*1ef0*/  HADD2.F32 R9, -RZ, R9.H0_H0 ;  /* 0x20000009ff097230 */ /* 0x000fe40000004100 */
[----:B------:R-:W-:Y:S01]  /*1f00*/  FFMA.FTZ R0, R0, R23, RZ ;  /* 0x0000001700007223 */ /* 0x000fe200000100ff */
[----:B------:R-:W-:-:S02]  /*1f10*/  HADD2.F32 R7, -RZ, R7.H0_H0 ;  /* 0x20000007ff077230 */ /* 0x000fc40000004100 */
[----:B------:R-:W-:Y:S01]  /*1f20*/  FADD R20, RZ, -R20 ;  /* 0x80000014ff147221 */ /* 0x000fe20000000000 */
[----:B------:R-:W-:Y:S01]  /*1f30*/  FADD R13, R13, R16 ;  /* 0x000000100d0d7221 */ /* 0x000fe20000000000 */
[----:B------:R-:W-:Y:S01]  /*1f40*/  FADD R9, RZ, -R9 ;  /* 0x80000009ff097221 */ /* 0x000fe20000000000 */
[----:B------:R-:W-:Y:S01]  /*1f50*/  FFMA.FTZ R0, R0, R8, R23 ;  /* 0x0000000800007223 */ /* 0x000fe20000010017 */
[----:B------:R-:W-:Y:S01]  /*1f60*/  FSEL R18, R7, RZ, !P3 ;  /* 0x000000ff07127208 */ /* 0x000fe20005800000 */
[----:B------:R-:W-:Y:S01]  /*1f70*/  FADD R19, R12, R19 ;  /* 0x000000130c137221 */ /* 0x000fe20000000000 */
[----:B------:R-:W-:Y:S01]  /*1f80*/  FSEL R20, R20, RZ, P2 ;  /* 0x000000ff14147208 */ /* 0x000fe20001000000 */
[----:B------:R-:W-:Y:S01]  /*1f90*/  @P4 FFMA.FTZ R0, R0, -1, RZ ;  /* 0xbf80000000004823 */ /* 0x000fe200000100ff */
[----:B------:R-:W-:Y:S01]  /*1fa0*/  FSEL R9, R9, RZ, P2 ;  /* 0x000000ff09097208 */ /* 0x000fe20001000000 */
[----:B------:R-:W-:Y:S01]  /*1fb0*/  FFMA R6, R6, R5, R17 ;  /* 0x0000000506067223 */ /* 0x000fe20000000011 */
[----:B------:R-:W-:Y:S01]  /*1fc0*/  FFMA R15, R14, R3, R15 ;  /* 0x000000030e0f7223 */ /* 0x000fe2000000000f */
[----:B------:R-:W-:-:S02]  /*1fd0*/  FADD R20, R20, R21 ;  /* 0x0000001514147221 */ /* 0x000fc40000000000 */
[----:B------:R-:W-:Y:S02]  /*1fe0*/  FADD R18, R9, R18 ;  /* 0x0000001209127221 */ /* 0x000fe40000000000 */
[----:B------:R-:W-:Y:S01]  /*1ff0*/  FFMA R13, R13, R0, R20 ;  /* 0x000000000d0d7223 */ /* 0x000fe20000000014 */
[----:B------:R-:W-:Y:S01]  /*2000*/  F2FP.F16.F32.PACK_AB R6, R15, R6 ;  /* 0x000000060f06723e */ /* 0x000fe200000000ff */
[----:B------:R-:W-:Y:S01]  /*2010*/  FFMA R18, R19, R2, R18 ;  /* 0x0000000213127223 */ /* 0x000fe20000000012 */
[----:B0-----:R-:W-:-:S04]  /*2020*/  IMAD.WIDE R10, R4, 0x2, R10 ;  /* 0x00000002040a7825 */ /* 0x001fc800078e020a */
[----:B------:R-:W-:Y:S01]  /*2030*/  F2FP.F16.F32.PACK_AB R7, R13, R18 ;  /* 0x000000120d07723e */ /* 0x000fe200000000ff */
[----:B------:R-:W-:Y:S06]  /*2040*/  @P1 EXIT ;  /* 0x000000000000194d */ /* 0x000fec0003800000 */
[----:B------:R-:W-:Y:S01]  /*2050*/  STG.E.64 desc[UR4][R10.64], R6 ;  /* 0x000000060a007986 */ /* 0x000fe2000c101b04 */
[----:B------:R-:W-:Y:S05]  /*2060*/  EXIT ;  /* 0x000000000000794d */ /* 0x000fea0003800000 */
.L_x_12:
[----:B------:R-:W-:-:S00]  /*2070*/  BRA `(.L_x_12) ;  /* 0xfffffffc00fc7947 */ /* 0x000fc0000383ffff */
[----:B------:R-:W-:-:S00]  /*2080*/  NOP ;  /* 0x0000000000007918 */ /* 0x000fc00000000000 */
[----:B------:R-:W-:-:S00]  /*2090*/  NOP ;  /* 0x0000000000007918 */ /* 0x000fc00000000000 */
[----:B------:R-:W-:-:S00]  /*20a0*/  NOP ;  /* 0x0000000000007918 */ /* 0x000fc00000000000 */
[----:B------:R-:W-:-:S00]  /*20b0*/  NOP ;  /* 0x0000000000007918 */ /* 0x000fc00000000000 */
[----:B------:R-:W-:-:S00]  /*20c0*/  NOP ;  /* 0x0000000000007918 */ /* 0x000fc00000000000 */
[----:B------:R-:W-:-:S00]  /*20d0*/  NOP ;  /* 0x0000000000007918 */ /* 0x000fc00000000000 */
[----:B------:R-:W-:-:S00]  /*20e0*/  NOP ;  /* 0x0000000000007918 */ /* 0x000fc00000000000 */
[----:B------:R-:W-:-:S00]  /*20f0*/  NOP ;  /* 0x0000000000007918 */ /* 0x000fc00000000000 */
.L_x_13:


//--------------------- .nv.global.init           --------------------------
	.section	.nv.global.init,"aw",@progbits
	.align	4
.nv.global.init:
	.type		__cudart_i2opi_f,@object
	.size		__cudart_i2opi_f,(_$_str - __cudart_i2opi_f)
__cudart_i2opi_f:
        /*0000*/ 	.byte	0x41, 0x90, 0x43, 0x3c, 0x99, 0x95, 0x62, 0xdb, 0xc0, 0xdd, 0x34, 0xf5, 0xd1, 0x57, 0x27, 0xfc
        /*0010*/ 	.byte	0x29, 0x15, 0x44, 0x4e, 0x6e, 0x83, 0xf9, 0xa2
	.type		_$_str,@object
	.size		_$_str,(.L_0 - _$_str)
_$_str:
        /*0018*/ 	.byte	0x5f, 0x5f, 0x43, 0x55, 0x44, 0x41, 0x5f, 0x46, 0x54, 0x5a, 0x00
.L_0:


//--------------------- .nv.constant0.triton_poi_fused_clone_8 --------------------------
	.section	.nv.constant0.triton_poi_fused_clone_8,"a",@progbits
	.sectionflags	@""
	.align	4
.nv.constant0.triton_poi_fused_clone_8:
	.zero		576
